//
// Generated by NVIDIA NVVM Compiler
//
// Compiler Build ID: CL-36424714
// Cuda compilation tools, release 13.0, V13.0.88
// Based on NVVM 20.0.0
//

.version 9.0
.target sm_100
.address_size 64

	// .globl	_Z9prefixSumPiS_i
// _ZZ9prefixSumPiS_iE4temp has been demoted

.visible .entry _Z9prefixSumPiS_i(
	.param .u64 .ptr .align 1 _Z9prefixSumPiS_i_param_0,
	.param .u64 .ptr .align 1 _Z9prefixSumPiS_i_param_1,
	.param .u32 _Z9prefixSumPiS_i_param_2
)
{
	.reg .pred 	%p<5>;
	.reg .b32 	%r<26>;
	.reg .b64 	%rd<9>;
	// demoted variable
	.shared .align 4 .b8 _ZZ9prefixSumPiS_iE4temp[4096];
	ld.param.u64 	%rd1, [_Z9prefixSumPiS_i_param_0];
	ld.param.u64 	%rd2, [_Z9prefixSumPiS_i_param_1];
	ld.param.u32 	%r10, [_Z9prefixSumPiS_i_param_2];
	mov.u32 	%r1, %tid.x;
	mov.u32 	%r11, %ctaid.x;
	mov.u32 	%r12, %ntid.x;
	mad.lo.s32 	%r2, %r11, %r12, %r1;
	setp.ge.s32 	%p1, %r2, %r10;
	shl.b32 	%r13, %r1, 2;
	mov.u32 	%r14, _ZZ9prefixSumPiS_iE4temp;
	add.s32 	%r3, %r14, %r13;
	@%p1 bra 	$L__BB0_2;
	cvta.to.global.u64 	%rd3, %rd1;
	mul.wide.s32 	%rd4, %r2, 4;
	add.s64 	%rd5, %rd3, %rd4;
	ld.global.u32 	%r25, [%rd5];
	st.shared.u32 	[%r3], %r25;
	bra.uni 	$L__BB0_3;
$L__BB0_2:
	mov.b32 	%r25, 0;
	st.shared.u32 	[%r3], %r25;
$L__BB0_3:
	setp.eq.s32 	%p2, %r1, 0;
	@%p2 bra 	$L__BB0_6;
	mov.b32 	%r24, 1;
$L__BB0_5:
	bar.sync 	0;
	sub.s32 	%r17, %r1, %r24;
	shl.b32 	%r18, %r17, 2;
	add.s32 	%r20, %r14, %r18;
	ld.shared.u32 	%r21, [%r20];
	ld.shared.u32 	%r22, [%r3];
	add.s32 	%r25, %r22, %r21;
	st.shared.u32 	[%r3], %r25;
	shl.b32 	%r24, %r24, 1;
	setp.le.u32 	%p3, %r24, %r1;
	@%p3 bra 	$L__BB0_5;
$L__BB0_6:
	setp.ge.s32 	%p4, %r2, %r10;
	@%p4 bra 	$L__BB0_8;
	cvta.to.global.u64 	%rd6, %rd2;
	mul.wide.s32 	%rd7, %r2, 4;
	add.s64 	%rd8, %rd6, %rd7;
	st.global.u32 	[%rd8], %r25;
$L__BB0_8:
	ret;

}
	// .globl	_Z14prefixSumFinalPiS_i
.visible .entry _Z14prefixSumFinalPiS_i(
	.param .u64 .ptr .align 1 _Z14prefixSumFinalPiS_i_param_0,
	.param .u64 .ptr .align 1 _Z14prefixSumFinalPiS_i_param_1,
	.param .u32 _Z14prefixSumFinalPiS_i_param_2
)
{
	.reg .pred 	%p<4>;
	.reg .b32 	%r<9>;
	.reg .b64 	%rd<9>;

	ld.param.u64 	%rd1, [_Z14prefixSumFinalPiS_i_param_0];
	ld.param.u64 	%rd2, [_Z14prefixSumFinalPiS_i_param_1];
	ld.param.u32 	%r3, [_Z14prefixSumFinalPiS_i_param_2];
	mov.u32 	%r4, %tid.x;
	mov.u32 	%r1, %ctaid.x;
	mov.u32 	%r5, %ntid.x;
	mad.lo.s32 	%r2, %r1, %r5, %r4;
	setp.ge.s32 	%p1, %r2, %r3;
	setp.eq.s32 	%p2, %r1, 0;
	or.pred  	%p3, %p2, %p1;
	@%p3 bra 	$L__BB1_2;
	cvta.to.global.u64 	%rd3, %rd2;
	cvta.to.global.u64 	%rd4, %rd1;
	mul.wide.u32 	%rd5, %r1, 4;
	add.s64 	%rd6, %rd3, %rd5;
	ld.global.u32 	%r6, [%rd6];
	mul.wide.s32 	%rd7, %r2, 4;
	add.s64 	%rd8, %rd4, %rd7;
	ld.global.u32 	%r7, [%rd8];
	add.s32 	%r8, %r7, %r6;
	st.global.u32 	[%rd8], %r8;
$L__BB1_2:
	ret;

}


// ===== COMPILED SASS (sm_100) =====

	.target	sm_100

	.elftype	@"ET_EXEC"


//--------------------- .note.nv.tkinfo           --------------------------
	.section	.note.nv.tkinfo,"",@"SHT_NOTE"
	.sectionflags	@"SHF_NOTE_NV_TKINFO"
	.tkinfo
        /*0018*/ 	.word	0x00000002
        /*0030*/ 	.string	""
        /*0030*/ 	.string	"ptxas"
        /*0030*/ 	.string	"Cuda compilation tools, release 13.0, V13.0.88"
        /*0030*/ 	.string	"Build cuda_13.0.r13.0/compiler.36424714_0"
        /*0030*/ 	.string	"-arch sm_100 -m 64 "



//--------------------- .note.nv.cuinfo           --------------------------
	.section	.note.nv.cuinfo,"",@"SHT_NOTE"
	.sectionflags	@"SHF_NOTE_NV_CUINFO"
        /*0018*/ 	.short	0x0002
        /*001a*/ 	.short	0x0064
        /*001c*/ 	.short	0x0082
	.zero		2


//--------------------- .nv.info                  --------------------------
	.section	.nv.info,"",@"SHT_CUDA_INFO"
	.align	4


	//----- nvinfo : EIATTR_REGCOUNT
	.align		4
        /*0000*/ 	.byte	0x04, 0x2f
        /*0002*/ 	.short	(.L_1 - .L_0)
	.align		4
.L_0:
        /*0004*/ 	.word	index@(_Z9prefixSumPiS_i)
        /*0008*/ 	.word	0x0000000c


	//----- nvinfo : EIATTR_FRAME_SIZE
	.align		4
.L_1:
        /*000c*/ 	.byte	0x04, 0x11
        /*000e*/ 	.short	(.L_3 - .L_2)
	.align		4
.L_2:
        /*0010*/ 	.word	index@(_Z9prefixSumPiS_i)
        /*0014*/ 	.word	0x00000000


	//----- nvinfo : EIATTR_REGCOUNT
	.align		4
.L_3:
        /*0018*/ 	.byte	0x04, 0x2f
        /*001a*/ 	.short	(.L_5 - .L_4)
	.align		4
.L_4:
        /*001c*/ 	.word	index@(_Z14prefixSumFinalPiS_i)
        /*0020*/ 	.word	0x0000000a


	//----- nvinfo : EIATTR_FRAME_SIZE
	.align		4
.L_5:
        /*0024*/ 	.byte	0x04, 0x11
        /*0026*/ 	.short	(.L_7 - .L_6)
	.align		4
.L_6:
        /*0028*/ 	.word	index@(_Z14prefixSumFinalPiS_i)
        /*002c*/ 	.word	0x00000000


	//----- nvinfo : EIATTR_MIN_STACK_SIZE
	.align		4
.L_7:
        /*0030*/ 	.byte	0x04, 0x12
        /*0032*/ 	.short	(.L_9 - .L_8)
	.align		4
.L_8:
        /*0034*/ 	.word	index@(_Z14prefixSumFinalPiS_i)
        /*0038*/ 	.word	0x00000000


	//----- nvinfo : EIATTR_MIN_STACK_SIZE
	.align		4
.L_9:
        /*003c*/ 	.byte	0x04, 0x12
        /*003e*/ 	.short	(.L_11 - .L_10)
	.align		4
.L_10:
        /*0040*/ 	.word	index@(_Z9prefixSumPiS_i)
        /*0044*/ 	.word	0x00000000
.L_11:


//--------------------- .nv.compat                --------------------------
	.section	.nv.compat,"",@"SHT_CUDA_COMPAT_INFO"
	.align	4
        /*0000*/ 	.byte	0x02, 0x09, 0x00, 0x00, 0x02, 0x02, 0x01, 0x00, 0x02, 0x05, 0x05, 0x00, 0x03, 0x07, 0x01, 0x01
        /*0010*/ 	.byte	0x02, 0x03, 0x00, 0x00, 0x02, 0x06, 0x01, 0x00, 0x04, 0x0b, 0x08, 0x00, 0x09, 0x00, 0x00, 0x00
        /*0020*/ 	.byte	0x00, 0x00, 0x00, 0x00


//--------------------- .nv.info._Z14prefixSumFinalPiS_i --------------------------
	.section	.nv.info._Z14prefixSumFinalPiS_i,"",@"SHT_CUDA_INFO"
	.sectionflags	@""
	.align	4


	//----- nvinfo : EIATTR_CUDA_API_VERSION
	.align		4
        /*0000*/ 	.byte	0x04, 0x37
        /*0002*/ 	.short	(.L_13 - .L_12)
.L_12:
        /*0004*/ 	.word	0x00000082


	//----- nvinfo : EIATTR_KPARAM_INFO
	.align		4
.L_13:
        /*0008*/ 	.byte	0x04, 0x17
        /*000a*/ 	.short	(.L_15 - .L_14)
.L_14:
        /*000c*/ 	.word	0x00000000
        /*0010*/ 	.short	0x0002
        /*0012*/ 	.short	0x0010
        /*0014*/ 	.byte	0x00, 0xf0, 0x11, 0x00


	//----- nvinfo : EIATTR_KPARAM_INFO
	.align		4
.L_15:
        /*0018*/ 	.byte	0x04, 0x17
        /*001a*/ 	.short	(.L_17 - .L_16)
.L_16:
        /*001c*/ 	.word	0x00000000
        /*0020*/ 	.short	0x0001
        /*0022*/ 	.short	0x0008
        /*0024*/ 	.byte	0x00, 0xf5, 0x21, 0x00


	//----- nvinfo : EIATTR_KPARAM_INFO
	.align		4
.L_17:
        /*0028*/ 	.byte	0x04, 0x17
        /*002a*/ 	.short	(.L_19 - .L_18)
.L_18:
        /*002c*/ 	.word	0x00000000
        /*0030*/ 	.short	0x0000
        /*0032*/ 	.short	0x0000
        /*0034*/ 	.byte	0x00, 0xf5, 0x21, 0x00


	//----- nvinfo : EIATTR_SPARSE_MMA_MASK
	.align		4
.L_19:
        /*0038*/ 	.byte	0x03, 0x50
        /*003a*/ 	.short	0x0000


	//----- nvinfo : EIATTR_MAXREG_COUNT
	.align		4
        /*003c*/ 	.byte	0x03, 0x1b
        /*003e*/ 	.short	0x00ff


	//----- nvinfo : EIATTR_MERCURY_ISA_VERSION
	.align		4
        /*0040*/ 	.byte	0x03, 0x5f
        /*0042*/ 	.short	0x0101


	//----- nvinfo : EIATTR_VRC_CTA_INIT_COUNT
	.align		4
        /*0044*/ 	.byte	0x02, 0x4a
	.zero		1
	.zero		1


	//----- nvinfo : EIATTR_EXIT_INSTR_OFFSETS
	.align		4
        /*0048*/ 	.byte	0x04, 0x1c
        /*004a*/ 	.short	(.L_21 - .L_20)


	//   ....[0]....
.L_20:
        /*004c*/ 	.word	0x00000080


	//   ....[1]....
        /*0050*/ 	.word	0x00000120


	//----- nvinfo : EIATTR_CBANK_PARAM_SIZE
	.align		4
.L_21:
        /*0054*/ 	.byte	0x03, 0x19
        /*0056*/ 	.short	0x0014


	//----- nvinfo : EIATTR_PARAM_CBANK
	.align		4
        /*0058*/ 	.byte	0x04, 0x0a
        /*005a*/ 	.short	(.L_23 - .L_22)
	.align		4
.L_22:
        /*005c*/ 	.word	index@(.nv.constant0._Z14prefixSumFinalPiS_i)
        /*0060*/ 	.short	0x0380
        /*0062*/ 	.short	0x0014


	//----- nvinfo : EIATTR_SW_WAR
	.align		4
.L_23:
        /*0064*/ 	.byte	0x04, 0x36
        /*0066*/ 	.short	(.L_25 - .L_24)
.L_24:
        /*0068*/ 	.word	0x00000008
.L_25:


//--------------------- .nv.info._Z9prefixSumPiS_i --------------------------
	.section	.nv.info._Z9prefixSumPiS_i,"",@"SHT_CUDA_INFO"
	.sectionflags	@""
	.align	4


	//----- nvinfo : EIATTR_CUDA_API_VERSION
	.align		4
        /*0000*/ 	.byte	0x04, 0x37
        /*0002*/ 	.short	(.L_27 - .L_26)
.L_26:
        /*0004*/ 	.word	0x00000082


	//----- nvinfo : EIATTR_KPARAM_INFO
	.align		4
.L_27:
        /*0008*/ 	.byte	0x04, 0x17
        /*000a*/ 	.short	(.L_29 - .L_28)
.L_28:
        /*000c*/ 	.word	0x00000000
        /*0010*/ 	.short	0x0002
        /*0012*/ 	.short	0x0010
        /*0014*/ 	.byte	0x00, 0xf0, 0x11, 0x00


	//----- nvinfo : EIATTR_KPARAM_INFO
	.align		4
.L_29:
        /*0018*/ 	.byte	0x04, 0x17
        /*001a*/ 	.short	(.L_31 - .L_30)
.L_30:
        /*001c*/ 	.word	0x00000000
        /*0020*/ 	.short	0x0001
        /*0022*/ 	.short	0x0008
        /*0024*/ 	.byte	0x00, 0xf5, 0x21, 0x00


	//----- nvinfo : EIATTR_KPARAM_INFO
	.align		4
.L_31:
        /*0028*/ 	.byte	0x04, 0x17
        /*002a*/ 	.short	(.L_33 - .L_32)
.L_32:
        /*002c*/ 	.word	0x00000000
        /*0030*/ 	.short	0x0000
        /*0032*/ 	.short	0x0000
        /*0034*/ 	.byte	0x00, 0xf5, 0x21, 0x00


	//----- nvinfo : EIATTR_SPARSE_MMA_MASK
	.align		4
.L_33:
        /*0038*/ 	.byte	0x03, 0x50
        /*003a*/ 	.short	0x0000


	//----- nvinfo : EIATTR_MAXREG_COUNT
	.align		4
        /*003c*/ 	.byte	0x03, 0x1b
        /*003e*/ 	.short	0x00ff


	//----- nvinfo : EIATTR_NUM_BARRIERS
	.align		4
        /*0040*/ 	.byte	0x02, 0x4c
        /*0042*/ 	.byte	0x01
	.zero		1


	//----- nvinfo : EIATTR_MERCURY_ISA_VERSION
	.align		4
        /*0044*/ 	.byte	0x03, 0x5f
        /*0046*/ 	.short	0x0101


	//----- nvinfo : EIATTR_VRC_CTA_INIT_COUNT
	.align		4
        /*0048*/ 	.byte	0x02, 0x4a
	.zero		1
	.zero		1


	//----- nvinfo : EIATTR_EXIT_INSTR_OFFSETS
	.align		4
        /*004c*/ 	.byte	0x04, 0x1c
        /*004e*/ 	.short	(.L_35 - .L_34)


	//   ....[0]....
.L_34:
        /*0050*/ 	.word	0x00000200


	//   ....[1]....
        /*0054*/ 	.word	0x00000240


	//----- nvinfo : EIATTR_CRS_STACK_SIZE
	.align		4
.L_35:
        /*0058*/ 	.byte	0x04, 0x1e
        /*005a*/ 	.short	(.L_37 - .L_36)
.L_36:
        /*005c*/ 	.word	0x00000000


	//----- nvinfo : EIATTR_CBANK_PARAM_SIZE
	.align		4
.L_37:
        /*0060*/ 	.byte	0x03, 0x19
        /*0062*/ 	.short	0x0014


	//----- nvinfo : EIATTR_PARAM_CBANK
	.align		4
        /*0064*/ 	.byte	0x04, 0x0a
        /*0066*/ 	.short	(.L_39 - .L_38)
	.align		4
.L_38:
        /*0068*/ 	.word	index@(.nv.constant0._Z9prefixSumPiS_i)
        /*006c*/ 	.short	0x0380
        /*006e*/ 	.short	0x0014


	//----- nvinfo : EIATTR_SW_WAR
	.align		4
.L_39:
        /*0070*/ 	.byte	0x04, 0x36
        /*0072*/ 	.short	(.L_41 - .L_40)
.L_40:
        /*0074*/ 	.word	0x00000008
.L_41:


//--------------------- .nv.callgraph             --------------------------
	.section	.nv.callgraph,"",@"SHT_CUDA_CALLGRAPH"
	.align	4
	.sectionentsize	8
	.align		4
        /*0000*/ 	.word	0x00000000
	.align		4
        /*0004*/ 	.word	0xffffffff
	.align		4
        /*0008*/ 	.word	0x00000000
	.align		4
        /*000c*/ 	.word	0xfffffffe
	.align		4
        /*0010*/ 	.word	0x00000000
	.align		4
        /*0014*/ 	.word	0xfffffffd
	.align		4
        /*0018*/ 	.word	0x00000000
	.align		4
        /*001c*/ 	.word	0xfffffffc


//--------------------- .text._Z14prefixSumFinalPiS_i --------------------------
	.section	.text._Z14prefixSumFinalPiS_i,"ax",@progbits
	.align	128
        .global         _Z14prefixSumFinalPiS_i
        .type           _Z14prefixSumFinalPiS_i,@function
        .size           _Z14prefixSumFinalPiS_i,(.L_x_4 - _Z14prefixSumFinalPiS_i)
        .other          _Z14prefixSumFinalPiS_i,@"STO_CUDA_ENTRY STV_DEFAULT"
_Z14prefixSumFinalPiS_i:
.text._Z14prefixSumFinalPiS_i:
[----:B------:R-:W-:Y:S01]  /*0000*/  LDC R1, c[0x0][0x37c] ;  /* 0x0000df00ff017b82 */ /* 0x000fe20000000800 */
[----:B------:R-:W0:Y:S01]  /*0010*/  S2R R7, SR_TID.X ;  /* 0x0000000000077919 */ /* 0x000e220000002100 */
[----:B------:R-:W0:Y:S01]  /*0020*/  LDCU UR4, c[0x0][0x360] ;  /* 0x00006c00ff0477ac */ /* 0x000e220008000800 */
[----:B------:R-:W0:Y:S01]  /*0030*/  S2R R0, SR_CTAID.X ;  /* 0x0000000000007919 */ /* 0x000e220000002500 */
[----:B------:R-:W1:Y:S01]  /*0040*/  LDCU UR5, c[0x0][0x390] ;  /* 0x00007200ff0577ac */ /* 0x000e620008000800 */
[----:B0-----:R-:W-:-:S05]  /*0050*/  IMAD R7, R0, UR4, R7 ;  /* 0x0000000400077c24 */ /* 0x001fca000f8e0207 */
[----:B-1----:R-:W-:-:S04]  /*0060*/  ISETP.GE.AND P0, PT, R7, UR5, PT ;  /* 0x0000000507007c0c */ /* 0x002fc8000bf06270 */
[----:B------:R-:W-:-:S13]  /*0070*/  ISETP.EQ.OR P0, PT, R0, RZ, P0 ;  /* 0x000000ff0000720c */ /* 0x000fda0000702670 */
[----:B------:R-:W-:Y:S05]  /*0080*/  @P0 EXIT ;  /* 0x000000000000094d */ /* 0x000fea0003800000 */
[----:B------:R-:W0:Y:S01]  /*0090*/  LDC.64 R2, c[0x0][0x388] ;  /* 0x0000e200ff027b82 */ /* 0x000e220000000a00 */
[----:B------:R-:W1:Y:S07]  /*00a0*/  LDCU.64 UR4, c[0x0][0x358] ;  /* 0x00006b00ff0477ac */ /* 0x000e6e0008000a00 */
[----:B------:R-:W2:Y:S01]  /*00b0*/  LDC.64 R4, c[0x0][0x380] ;  /* 0x0000e000ff047b82 */ /* 0x000ea20000000a00 */
[----:B0-----:R-:W-:-:S06]  /*00c0*/  IMAD.WIDE.U32 R2, R0, 0x4, R2 ;  /* 0x0000000400027825 */ /* 0x001fcc00078e0002 */
[----:B-1----:R-:W3:Y:S01]  /*00d0*/  LDG.E R2, desc[UR4][R2.64] ;  /* 0x0000000402027981 */ /* 0x002ee2000c1e1900 */
[----:B--2---:R-:W-:-:S05]  /*00e0*/  IMAD.WIDE R4, R7, 0x4, R4 ;  /* 0x0000000407047825 */ /* 0x004fca00078e0204 */
[----:B------:R-:W3:Y:S02]  /*00f0*/  LDG.E R7, desc[UR4][R4.64] ;  /* 0x0000000404077981 */ /* 0x000ee4000c1e1900 */
[----:B---3--:R-:W-:-:S05]  /*0100*/  IADD3 R7, PT, PT, R2, R7, RZ ;  /* 0x0000000702077210 */ /* 0x008fca0007ffe0ff */
[----:B------:R-:W-:Y:S01]  /*0110*/  STG.E desc[UR4][R4.64], R7 ;  /* 0x0000000704007986 */ /* 0x000fe2000c101904 */
[----:B------:R-:W-:Y:S05]  /*0120*/  EXIT ;  /* 0x000000000000794d */ /* 0x000fea0003800000 */
.L_x_0:
[----:B------:R-:W-:-:S00]  /*0130*/  BRA `(.L_x_0) ;  /* 0xfffffffc00fc7947 */ /* 0x000fc0000383ffff */
[----:B------:R-:W-:-:S00]  /*0140*/  NOP ;  /* 0x0000000000007918 */ /* 0x000fc00000000000 */
        /* <DEDUP_REMOVED lines=11> */
.L_x_4:


//--------------------- .text._Z9prefixSumPiS_i   --------------------------
	.section	.text._Z9prefixSumPiS_i,"ax",@progbits
	.align	128
        .global         _Z9prefixSumPiS_i
        .type           _Z9prefixSumPiS_i,@function
        .size           _Z9prefixSumPiS_i,(.L_x_5 - _Z9prefixSumPiS_i)
        .other          _Z9prefixSumPiS_i,@"STO_CUDA_ENTRY STV_DEFAULT"
_Z9prefixSumPiS_i:
.text._Z9prefixSumPiS_i:
[----:B------:R-:W-:Y:S01]  /*0000*/  LDC R1, c[0x0][0x37c] ;  /* 0x0000df00ff017b82 */ /* 0x000fe20000000800 */
[----:B------:R-:W0:Y:S07]  /*0010*/  S2R R9, SR_TID.X ;  /* 0x0000000000097919 */ /* 0x000e2e0000002100 */
[----:B------:R-:W0:Y:S01]  /*0020*/  S2UR UR4, SR_CTAID.X ;  /* 0x00000000000479c3 */ /* 0x000e220000002500 */
[----:B------:R-:W1:Y:S01]  /*0030*/  LDCU UR5, c[0x0][0x390] ;  /* 0x00007200ff0577ac */ /* 0x000e620008000800 */
[----:B------:R-:W2:Y:S06]  /*0040*/  LDCU.64 UR6, c[0x0][0x358] ;  /* 0x00006b00ff0677ac */ /* 0x000eac0008000a00 */
[----:B------:R-:W0:Y:S02]  /*0050*/  LDC R0, c[0x0][0x360] ;  /* 0x0000d800ff007b82 */ /* 0x000e240000000800 */
[----:B0-----:R-:W-:-:S05]  /*0060*/  IMAD R5, R0, UR4, R9 ;  /* 0x0000000400057c24 */ /* 0x001fca000f8e0209 */
[----:B-1----:R-:W-:-:S13]  /*0070*/  ISETP.GE.AND P0, PT, R5, UR5, PT ;  /* 0x0000000505007c0c */ /* 0x002fda000bf06270 */
[----:B------:R-:W0:Y:S02]  /*0080*/  @!P0 LDC.64 R2, c[0x0][0x380] ;  /* 0x0000e000ff028b82 */ /* 0x000e240000000a00 */
[----:B0-----:R-:W-:-:S05]  /*0090*/  @!P0 IMAD.WIDE R2, R5, 0x4, R2 ;  /* 0x0000000405028825 */ /* 0x001fca00078e0202 */
[----:B--2---:R-:W2:Y:S01]  /*00a0*/  @!P0 LDG.E R7, desc[UR6][R2.64] ;  /* 0x0000000602078981 */ /* 0x004ea2000c1e1900 */
[----:B------:R-:W0:Y:S01]  /*00b0*/  S2UR UR5, SR_CgaCtaId ;  /* 0x00000000000579c3 */ /* 0x000e220000008800 */
[----:B------:R-:W-:Y:S01]  /*00c0*/  UMOV UR4, 0x400 ;  /* 0x0000040000047882 */ /* 0x000fe20000000000 */
[----:B------:R-:W-:Y:S01]  /*00d0*/  ISETP.NE.AND P1, PT, R9, RZ, PT ;  /* 0x000000ff0900720c */ /* 0x000fe20003f25270 */
[----:B0-----:R-:W-:-:S06]  /*00e0*/  ULEA UR4, UR5, UR4, 0x18 ;  /* 0x0000000405047291 */ /* 0x001fcc000f8ec0ff */
[----:B------:R-:W-:-:S05]  /*00f0*/  LEA R0, R9, UR4, 0x2 ;  /* 0x0000000409007c11 */ /* 0x000fca000f8e10ff */
[----:B--2---:R0:W-:Y:S04]  /*0100*/  @!P0 STS [R0], R7 ;  /* 0x0000000700008388 */ /* 0x0041e80000000800 */
[----:B------:R0:W-:Y:S01]  /*0110*/  @P0 STS [R0], RZ ;  /* 0x000000ff00000388 */ /* 0x0001e20000000800 */
[----:B------:R-:W-:Y:S01]  /*0120*/  @P0 IMAD.MOV.U32 R7, RZ, RZ, RZ ;  /* 0x000000ffff070224 */ /* 0x000fe200078e00ff */
[----:B------:R-:W-:Y:S06]  /*0130*/  @!P1 BRA `(.L_x_1) ;  /* 0x0000000000309947 */ /* 0x000fec0003800000 */
[----:B------:R-:W-:-:S07]  /*0140*/  HFMA2 R2, -RZ, RZ, 0, 5.9604644775390625e-08 ;  /* 0x00000001ff027431 */ /* 0x000fce00000001ff */
.L_x_2:
[----:B------:R-:W-:Y:S05]  /*0150*/  WARPSYNC.ALL ;  /* 0x0000000000007948 */ /* 0x000fea0003800000 */
[----:B------:R-:W-:Y:S01]  /*0160*/  BAR.SYNC.DEFER_BLOCKING 0x0 ;  /* 0x0000000000007b1d */ /* 0x000fe20000010000 */
[----:B------:R-:W-:Y:S02]  /*0170*/  IMAD.IADD R3, R9, 0x1, -R2 ;  /* 0x0000000109037824 */ /* 0x000fe400078e0a02 */
[----:B------:R-:W-:-:S03]  /*0180*/  IMAD.SHL.U32 R2, R2, 0x2, RZ ;  /* 0x0000000202027824 */ /* 0x000fc600078e00ff */
[----:B------:R-:W-:Y:S02]  /*0190*/  LEA R3, R3, UR4, 0x2 ;  /* 0x0000000403037c11 */ /* 0x000fe4000f8e10ff */
[----:B------:R-:W-:-:S04]  /*01a0*/  ISETP.GT.U32.AND P1, PT, R2, R9, PT ;  /* 0x000000090200720c */ /* 0x000fc80003f24070 */
[----:B------:R-:W-:Y:S04]  /*01b0*/  LDS R3, [R3] ;  /* 0x0000000003037984 */ /* 0x000fe80000000800 */
[----:B------:R-:W0:Y:S02]  /*01c0*/  LDS R4, [R0] ;  /* 0x0000000000047984 */ /* 0x000e240000000800 */
[----:B01----:R-:W-:-:S05]  /*01d0*/  IADD3 R7, PT, PT, R3, R4, RZ ;  /* 0x0000000403077210 */ /* 0x003fca0007ffe0ff */
[----:B------:R1:W-:Y:S01]  /*01e0*/  STS [R0], R7 ;  /* 0x0000000700007388 */ /* 0x0003e20000000800 */
[----:B------:R-:W-:Y:S05]  /*01f0*/  @!P1 BRA `(.L_x_2) ;  /* 0xfffffffc00d49947 */ /* 0x000fea000383ffff */
.L_x_1:
[----:B------:R-:W-:Y:S05]  /*0200*/  @P0 EXIT ;  /* 0x000000000000094d */ /* 0x000fea0003800000 */
[----:B------:R-:W2:Y:S02]  /*0210*/  LDC.64 R2, c[0x0][0x388] ;  /* 0x0000e200ff027b82 */ /* 0x000ea40000000a00 */
[----:B--2---:R-:W-:-:S05]  /*0220*/  IMAD.WIDE R2, R5, 0x4, R2 ;  /* 0x0000000405027825 */ /* 0x004fca00078e0202 */
[----:B------:R-:W-:Y:S01]  /*0230*/  STG.E desc[UR6][R2.64], R7 ;  /* 0x0000000702007986 */ /* 0x000fe2000c101906 */
[----:B------:R-:W-:Y:S05]  /*0240*/  EXIT ;  /* 0x000000000000794d */ /* 0x000fea0003800000 */
.L_x_3:
        /* <DEDUP_REMOVED lines=11> */
.L_x_5:


//--------------------- .nv.shared.reserved.0     --------------------------
	.section	.nv.shared.reserved.0,"aw",@nobits
	.weak		__nv_reservedSMEM_offset_0_alias
	.size		__nv_reservedSMEM_offset_0_alias, 0, 64
	.other		__nv_reservedSMEM_offset_0_alias,@"STO_CUDA_RESERVED_SHARED STV_DEFAULT"
__nv_reservedSMEM_offset_0_alias:
	.zero		0
	.zero		64


//--------------------- .nv.shared._Z9prefixSumPiS_i --------------------------
	.section	.nv.shared._Z9prefixSumPiS_i,"aw",@nobits
	.sectionflags	@""
	.align	4
.nv.shared._Z9prefixSumPiS_i:
	.zero		5120


//--------------------- .nv.constant0._Z14prefixSumFinalPiS_i --------------------------
	.section	.nv.constant0._Z14prefixSumFinalPiS_i,"a",@progbits
	.sectionflags	@""
	.align	4
.nv.constant0._Z14prefixSumFinalPiS_i:
	.zero		916


//--------------------- .nv.constant0._Z9prefixSumPiS_i --------------------------
	.section	.nv.constant0._Z9prefixSumPiS_i,"a",@progbits
	.sectionflags	@""
	.align	4
.nv.constant0._Z9prefixSumPiS_i:
	.zero		916


//--------------------- SYMBOLS --------------------------

	.type		.nv.reservedSmem.offset0,@object
	.size		.nv.reservedSmem.offset0,0x4
	.type		.nv.reservedSmem.cap,@object
	.size		.nv.reservedSmem.cap,0x4
